//
// Generated by NVIDIA NVVM Compiler
//
// Compiler Build ID: CL-36424714
// Cuda compilation tools, release 13.0, V13.0.88
// Based on NVVM 20.0.0
//

.version 9.0
.target sm_100
.address_size 64

	// .globl	_Z9calc_coefPdS_S_S_P9BS_DiffEq

.visible .entry _Z9calc_coefPdS_S_S_P9BS_DiffEq(
	.param .u64 .ptr .align 1 _Z9calc_coefPdS_S_S_P9BS_DiffEq_param_0,
	.param .u64 .ptr .align 1 _Z9calc_coefPdS_S_S_P9BS_DiffEq_param_1,
	.param .u64 .ptr .align 1 _Z9calc_coefPdS_S_S_P9BS_DiffEq_param_2,
	.param .u64 .ptr .align 1 _Z9calc_coefPdS_S_S_P9BS_DiffEq_param_3,
	.param .u64 .ptr .align 1 _Z9calc_coefPdS_S_S_P9BS_DiffEq_param_4
)
{
	.reg .pred 	%p<3>;
	.reg .b32 	%r<5>;
	.reg .b64 	%rd<19>;
	.reg .b64 	%fd<25>;

	ld.param.u64 	%rd10, [_Z9calc_coefPdS_S_S_P9BS_DiffEq_param_0];
	ld.param.u64 	%rd7, [_Z9calc_coefPdS_S_S_P9BS_DiffEq_param_1];
	ld.param.u64 	%rd8, [_Z9calc_coefPdS_S_S_P9BS_DiffEq_param_2];
	ld.param.u64 	%rd9, [_Z9calc_coefPdS_S_S_P9BS_DiffEq_param_3];
	ld.param.u64 	%rd11, [_Z9calc_coefPdS_S_S_P9BS_DiffEq_param_4];
	cvta.to.global.u64 	%rd1, %rd10;
	cvta.to.global.u64 	%rd2, %rd11;
	mov.u32 	%r1, %tid.x;
	mov.u32 	%r2, %ntid.x;
	mov.u32 	%r3, %ctaid.x;
	mad.lo.s32 	%r4, %r2, %r3, %r1;
	ld.global.u64 	%rd3, [%rd2+40];
	cvt.u64.u32 	%rd4, %r4;
	setp.le.s64 	%p1, %rd3, %rd4;
	@%p1 bra 	$L__BB0_3;
	ld.global.f64 	%fd4, [%rd2+24];
	ld.global.f64 	%fd5, [%rd2+32];
	shl.b64 	%rd12, %rd4, 3;
	add.s64 	%rd13, %rd1, %rd12;
	ld.global.f64 	%fd6, [%rd13];
	mul.f64 	%fd7, %fd6, %fd6;
	mul.f64 	%fd8, %fd4, %fd4;
	mul.f64 	%fd9, %fd8, 0d3FE0000000000000;
	mul.f64 	%fd10, %fd9, %fd7;
	cvta.to.global.u64 	%rd14, %rd7;
	cvta.to.global.u64 	%rd15, %rd8;
	cvta.to.global.u64 	%rd16, %rd9;
	ld.global.f64 	%fd11, [%rd2+16];
	ld.global.f64 	%fd12, [%rd2+8];
	ld.global.f64 	%fd13, [%rd2];
	mul.f64 	%fd14, %fd12, 0d3FE0000000000000;
	mul.f64 	%fd15, %fd5, %fd6;
	mul.f64 	%fd16, %fd15, %fd14;
	mul.f64 	%fd17, %fd10, %fd13;
	sub.f64 	%fd1, %fd16, %fd17;
	add.f64 	%fd18, %fd13, %fd13;
	mul.f64 	%fd19, %fd10, %fd18;
	fma.rn.f64 	%fd20, %fd5, %fd11, %fd19;
	neg.f64 	%fd21, %fd13;
	mul.f64 	%fd22, %fd10, %fd21;
	sub.f64 	%fd2, %fd22, %fd16;
	add.s64 	%rd5, %rd14, %rd12;
	st.global.f64 	[%rd5], %fd1;
	add.f64 	%fd3, %fd20, 0d3FF0000000000000;
	add.s64 	%rd6, %rd15, %rd12;
	st.global.f64 	[%rd6], %fd3;
	add.s64 	%rd17, %rd16, %rd12;
	st.global.f64 	[%rd17], %fd2;
	add.s64 	%rd18, %rd3, -1;
	setp.ne.s64 	%p2, %rd18, %rd4;
	@%p2 bra 	$L__BB0_3;
	sub.f64 	%fd23, %fd1, %fd2;
	st.global.f64 	[%rd5], %fd23;
	fma.rn.f64 	%fd24, %fd2, 0d4000000000000000, %fd3;
	st.global.f64 	[%rd6], %fd24;
$L__BB0_3:
	ret;

}


// ===== COMPILED SASS (sm_100) =====

	.target	sm_100

	.elftype	@"ET_EXEC"


//--------------------- .note.nv.tkinfo           --------------------------
	.section	.note.nv.tkinfo,"",@"SHT_NOTE"
	.sectionflags	@"SHF_NOTE_NV_TKINFO"
	.tkinfo
        /*0018*/ 	.word	0x00000002
        /*0030*/ 	.string	""
        /*0030*/ 	.string	"ptxas"
        /*0030*/ 	.string	"Cuda compilation tools, release 13.0, V13.0.88"
        /*0030*/ 	.string	"Build cuda_13.0.r13.0/compiler.36424714_0"
        /*0030*/ 	.string	"-arch sm_100 -m 64 "



//--------------------- .note.nv.cuinfo           --------------------------
	.section	.note.nv.cuinfo,"",@"SHT_NOTE"
	.sectionflags	@"SHF_NOTE_NV_CUINFO"
        /*0018*/ 	.short	0x0002
        /*001a*/ 	.short	0x0064
        /*001c*/ 	.short	0x0082
	.zero		2


//--------------------- .nv.info                  --------------------------
	.section	.nv.info,"",@"SHT_CUDA_INFO"
	.align	4


	//----- nvinfo : EIATTR_REGCOUNT
	.align		4
        /*0000*/ 	.byte	0x04, 0x2f
        /*0002*/ 	.short	(.L_1 - .L_0)
	.align		4
.L_0:
        /*0004*/ 	.word	index@(_Z9calc_coefPdS_S_S_P9BS_DiffEq)
        /*0008*/ 	.word	0x00000018


	//----- nvinfo : EIATTR_FRAME_SIZE
	.align		4
.L_1:
        /*000c*/ 	.byte	0x04, 0x11
        /*000e*/ 	.short	(.L_3 - .L_2)
	.align		4
.L_2:
        /*0010*/ 	.word	index@(_Z9calc_coefPdS_S_S_P9BS_DiffEq)
        /*0014*/ 	.word	0x00000000


	//----- nvinfo : EIATTR_MIN_STACK_SIZE
	.align		4
.L_3:
        /*0018*/ 	.byte	0x04, 0x12
        /*001a*/ 	.short	(.L_5 - .L_4)
	.align		4
.L_4:
        /*001c*/ 	.word	index@(_Z9calc_coefPdS_S_S_P9BS_DiffEq)
        /*0020*/ 	.word	0x00000000
.L_5:


//--------------------- .nv.compat                --------------------------
	.section	.nv.compat,"",@"SHT_CUDA_COMPAT_INFO"
	.align	4
        /*0000*/ 	.byte	0x02, 0x09, 0x00, 0x00, 0x02, 0x02, 0x01, 0x00, 0x02, 0x05, 0x05, 0x00, 0x03, 0x07, 0x01, 0x01
        /*0010*/ 	.byte	0x02, 0x03, 0x00, 0x00, 0x02, 0x06, 0x01, 0x00, 0x04, 0x0b, 0x08, 0x00, 0x01, 0x00, 0x00, 0x00
        /*0020*/ 	.byte	0x00, 0x00, 0x00, 0x00


//--------------------- .nv.info._Z9calc_coefPdS_S_S_P9BS_DiffEq --------------------------
	.section	.nv.info._Z9calc_coefPdS_S_S_P9BS_DiffEq,"",@"SHT_CUDA_INFO"
	.sectionflags	@""
	.align	4


	//----- nvinfo : EIATTR_CUDA_API_VERSION
	.align		4
        /*0000*/ 	.byte	0x04, 0x37
        /*0002*/ 	.short	(.L_7 - .L_6)
.L_6:
        /*0004*/ 	.word	0x00000082


	//----- nvinfo : EIATTR_KPARAM_INFO
	.align		4
.L_7:
        /*0008*/ 	.byte	0x04, 0x17
        /*000a*/ 	.short	(.L_9 - .L_8)
.L_8:
        /*000c*/ 	.word	0x00000000
        /*0010*/ 	.short	0x0004
        /*0012*/ 	.short	0x0020
        /*0014*/ 	.byte	0x00, 0xf5, 0x21, 0x00


	//----- nvinfo : EIATTR_KPARAM_INFO
	.align		4
.L_9:
        /*0018*/ 	.byte	0x04, 0x17
        /*001a*/ 	.short	(.L_11 - .L_10)
.L_10:
        /*001c*/ 	.word	0x00000000
        /*0020*/ 	.short	0x0003
        /*0022*/ 	.short	0x0018
        /*0024*/ 	.byte	0x00, 0xf5, 0x21, 0x00


	//----- nvinfo : EIATTR_KPARAM_INFO
	.align		4
.L_11:
        /*0028*/ 	.byte	0x04, 0x17
        /*002a*/ 	.short	(.L_13 - .L_12)
.L_12:
        /*002c*/ 	.word	0x00000000
        /*0030*/ 	.short	0x0002
        /*0032*/ 	.short	0x0010
        /*0034*/ 	.byte	0x00, 0xf5, 0x21, 0x00


	//----- nvinfo : EIATTR_KPARAM_INFO
	.align		4
.L_13:
        /*0038*/ 	.byte	0x04, 0x17
        /*003a*/ 	.short	(.L_15 - .L_14)
.L_14:
        /*003c*/ 	.word	0x00000000
        /*0040*/ 	.short	0x0001
        /*0042*/ 	.short	0x0008
        /*0044*/ 	.byte	0x00, 0xf5, 0x21, 0x00


	//----- nvinfo : EIATTR_KPARAM_INFO
	.align		4
.L_15:
        /*0048*/ 	.byte	0x04, 0x17
        /*004a*/ 	.short	(.L_17 - .L_16)
.L_16:
        /*004c*/ 	.word	0x00000000
        /*0050*/ 	.short	0x0000
        /*0052*/ 	.short	0x0000
        /*0054*/ 	.byte	0x00, 0xf5, 0x21, 0x00


	//----- nvinfo : EIATTR_SPARSE_MMA_MASK
	.align		4
.L_17:
        /*0058*/ 	.byte	0x03, 0x50
        /*005a*/ 	.short	0x0000


	//----- nvinfo : EIATTR_MAXREG_COUNT
	.align		4
        /*005c*/ 	.byte	0x03, 0x1b
        /*005e*/ 	.short	0x00ff


	//----- nvinfo : EIATTR_MERCURY_ISA_VERSION
	.align		4
        /*0060*/ 	.byte	0x03, 0x5f
        /*0062*/ 	.short	0x0101


	//----- nvinfo : EIATTR_VRC_CTA_INIT_COUNT
	.align		4
        /*0064*/ 	.byte	0x02, 0x4a
	.zero		1
	.zero		1


	//----- nvinfo : EIATTR_EXIT_INSTR_OFFSETS
	.align		4
        /*0068*/ 	.byte	0x04, 0x1c
        /*006a*/ 	.short	(.L_19 - .L_18)


	//   ....[0]....
.L_18:
        /*006c*/ 	.word	0x000000a0


	//   ....[1]....
        /*0070*/ 	.word	0x00000310


	//   ....[2]....
        /*0074*/ 	.word	0x00000360


	//----- nvinfo : EIATTR_CBANK_PARAM_SIZE
	.align		4
.L_19:
        /*0078*/ 	.byte	0x03, 0x19
        /*007a*/ 	.short	0x0028


	//----- nvinfo : EIATTR_PARAM_CBANK
	.align		4
        /*007c*/ 	.byte	0x04, 0x0a
        /*007e*/ 	.short	(.L_21 - .L_20)
	.align		4
.L_20:
        /*0080*/ 	.word	index@(.nv.constant0._Z9calc_coefPdS_S_S_P9BS_DiffEq)
        /*0084*/ 	.short	0x0380
        /*0086*/ 	.short	0x0028


	//----- nvinfo : EIATTR_SW_WAR
	.align		4
.L_21:
        /*0088*/ 	.byte	0x04, 0x36
        /*008a*/ 	.short	(.L_23 - .L_22)
.L_22:
        /*008c*/ 	.word	0x00000008
.L_23:


//--------------------- .nv.callgraph             --------------------------
	.section	.nv.callgraph,"",@"SHT_CUDA_CALLGRAPH"
	.align	4
	.sectionentsize	8
	.align		4
        /*0000*/ 	.word	0x00000000
	.align		4
        /*0004*/ 	.word	0xffffffff
	.align		4
        /*0008*/ 	.word	0x00000000
	.align		4
        /*000c*/ 	.word	0xfffffffe
	.align		4
        /*0010*/ 	.word	0x00000000
	.align		4
        /*0014*/ 	.word	0xfffffffd
	.align		4
        /*0018*/ 	.word	0x00000000
	.align		4
        /*001c*/ 	.word	0xfffffffc


//--------------------- .text._Z9calc_coefPdS_S_S_P9BS_DiffEq --------------------------
	.section	.text._Z9calc_coefPdS_S_S_P9BS_DiffEq,"ax",@progbits
	.align	128
        .global         _Z9calc_coefPdS_S_S_P9BS_DiffEq
        .type           _Z9calc_coefPdS_S_S_P9BS_DiffEq,@function
        .size           _Z9calc_coefPdS_S_S_P9BS_DiffEq,(.L_x_1 - _Z9calc_coefPdS_S_S_P9BS_DiffEq)
        .other          _Z9calc_coefPdS_S_S_P9BS_DiffEq,@"STO_CUDA_ENTRY STV_DEFAULT"
_Z9calc_coefPdS_S_S_P9BS_DiffEq:
.text._Z9calc_coefPdS_S_S_P9BS_DiffEq:
[----:B------:R-:W-:Y:S08]  /*0000*/  LDC R1, c[0x0][0x37c] ;  /* 0x0000df00ff017b82 */ /* 0x000ff00000000800 */
[----:B------:R-:W0:Y:S01]  /*0010*/  LDC.64 R20, c[0x0][0x3a0] ;  /* 0x0000e800ff147b82 */ /* 0x000e220000000a00 */
[----:B------:R-:W0:Y:S02]  /*0020*/  LDCU.64 UR4, c[0x0][0x358] ;  /* 0x00006b00ff0477ac */ /* 0x000e240008000a00 */
[----:B0-----:R-:W2:Y:S01]  /*0030*/  LDG.E.64 R4, desc[UR4][R20.64+0x28] ;  /* 0x0000280414047981 */ /* 0x001ea2000c1e1b00 */
[----:B------:R-:W0:Y:S01]  /*0040*/  LDCU UR6, c[0x0][0x360] ;  /* 0x00006c00ff0677ac */ /* 0x000e220008000800 */
[----:B------:R-:W0:Y:S01]  /*0050*/  S2R R15, SR_TID.X ;  /* 0x00000000000f7919 */ /* 0x000e220000002100 */
[----:B------:R-:W0:Y:S02]  /*0060*/  S2R R0, SR_CTAID.X ;  /* 0x0000000000007919 */ /* 0x000e240000002500 */
[----:B0-----:R-:W-:-:S05]  /*0070*/  IMAD R15, R0, UR6, R15 ;  /* 0x00000006000f7c24 */ /* 0x001fca000f8e020f */
[----:B--2---:R-:W-:-:S04]  /*0080*/  ISETP.GT.U32.AND P0, PT, R4, R15, PT ;  /* 0x0000000f0400720c */ /* 0x004fc80003f04070 */
[----:B------:R-:W-:-:S13]  /*0090*/  ISETP.GT.AND.EX P0, PT, R5, RZ, PT, P0 ;  /* 0x000000ff0500720c */ /* 0x000fda0003f04300 */
[----:B------:R-:W-:Y:S05]  /*00a0*/  @!P0 EXIT ;  /* 0x000000000000894d */ /* 0x000fea0003800000 */
[----:B------:R-:W0:Y:S01]  /*00b0*/  LDCU.128 UR8, c[0x0][0x380] ;  /* 0x00007000ff0877ac */ /* 0x000e220008000c00 */
[----:B------:R-:W-:Y:S01]  /*00c0*/  IMAD.SHL.U32 R0, R15, 0x8, RZ ;  /* 0x000000080f007824 */ /* 0x000fe200078e00ff */
[----:B------:R-:W-:Y:S01]  /*00d0*/  SHF.R.U32.HI R14, RZ, 0x1d, R15 ;  /* 0x0000001dff0e7819 */ /* 0x000fe2000001160f */
[----:B------:R-:W2:Y:S01]  /*00e0*/  LDG.E.64 R12, desc[UR4][R20.64+0x18] ;  /* 0x00001804140c7981 */ /* 0x000ea2000c1e1b00 */
[----:B------:R-:W1:Y:S03]  /*00f0*/  LDCU.128 UR12, c[0x0][0x390] ;  /* 0x00007200ff0c77ac */ /* 0x000e660008000c00 */
[----:B------:R-:W3:Y:S04]  /*0100*/  LDG.E.64 R2, desc[UR4][R20.64] ;  /* 0x0000000414027981 */ /* 0x000ee8000c1e1b00 */
[----:B------:R-:W4:Y:S04]  /*0110*/  LDG.E.64 R16, desc[UR4][R20.64+0x8] ;  /* 0x0000080414107981 */ /* 0x000f28000c1e1b00 */
[----:B------:R-:W5:Y:S01]  /*0120*/  LDG.E.64 R6, desc[UR4][R20.64+0x20] ;  /* 0x0000200414067981 */ /* 0x000f62000c1e1b00 */
[----:B0-----:R-:W-:-:S03]  /*0130*/  IADD3 R10, P0, PT, R0, UR8, RZ ;  /* 0x00000008000a7c10 */ /* 0x001fc6000ff1e0ff */
[----:B------:R-:W5:Y:S01]  /*0140*/  LDG.E.64 R8, desc[UR4][R20.64+0x10] ;  /* 0x0000100414087981 */ /* 0x000f62000c1e1b00 */
[----:B------:R-:W-:-:S06]  /*0150*/  IADD3.X R11, PT, PT, R14, UR9, RZ, P0, !PT ;  /* 0x000000090e0b7c10 */ /* 0x000fcc00087fe4ff */
[----:B------:R-:W3:Y:S01]  /*0160*/  LDG.E.64 R10, desc[UR4][R10.64] ;  /* 0x000000040a0a7981 */ /* 0x000ee2000c1e1b00 */
[----:B------:R-:W-:-:S04]  /*0170*/  IADD3 R4, P1, PT, R4, -0x1, RZ ;  /* 0xffffffff04047810 */ /* 0x000fc80007f3e0ff */
[----:B------:R-:W-:Y:S02]  /*0180*/  ISETP.NE.U32.AND P0, PT, R4, R15, PT ;  /* 0x0000000f0400720c */ /* 0x000fe40003f05070 */
[----:B------:R-:W-:Y:S02]  /*0190*/  IADD3.X R5, PT, PT, R5, -0x1, RZ, P1, !PT ;  /* 0xffffffff05057810 */ /* 0x000fe40000ffe4ff */
[----:B------:R-:W-:Y:S02]  /*01a0*/  IADD3 R4, P1, PT, R0, UR10, RZ ;  /* 0x0000000a00047c10 */ /* 0x000fe4000ff3e0ff */
[----:B------:R-:W-:Y:S02]  /*01b0*/  ISETP.NE.AND.EX P0, PT, R5, RZ, PT, P0 ;  /* 0x000000ff0500720c */ /* 0x000fe40003f05300 */
[----:B------:R-:W-:Y:S01]  /*01c0*/  IADD3.X R5, PT, PT, R14, UR11, RZ, P1, !PT ;  /* 0x0000000b0e057c10 */ /* 0x000fe20008ffe4ff */
[----:B--2---:R-:W-:-:S08]  /*01d0*/  DMUL R12, R12, R12 ;  /* 0x0000000c0c0c7228 */ /* 0x004fd00000000000 */
[----:B------:R-:W-:Y:S02]  /*01e0*/  DMUL R18, R12, 0.5 ;  /* 0x3fe000000c127828 */ /* 0x000fe40000000000 */
[----:B---3--:R-:W-:-:S08]  /*01f0*/  DMUL R12, R10, R10 ;  /* 0x0000000a0a0c7228 */ /* 0x008fd00000000000 */
[----:B------:R-:W-:Y:S02]  /*0200*/  DMUL R12, R12, R18 ;  /* 0x000000120c0c7228 */ /* 0x000fe40000000000 */
[----:B------:R-:W-:Y:S02]  /*0210*/  DADD R18, R2, R2 ;  /* 0x0000000002127229 */ /* 0x000fe40000000002 */
[----:B----4-:R-:W-:Y:S02]  /*0220*/  DMUL R16, R16, 0.5 ;  /* 0x3fe0000010107828 */ /* 0x010fe40000000000 */
[----:B-----5:R-:W-:-:S04]  /*0230*/  DMUL R10, R6, R10 ;  /* 0x0000000a060a7228 */ /* 0x020fc80000000000 */
[----:B------:R-:W-:-:S04]  /*0240*/  DMUL R18, R12, R18 ;  /* 0x000000120c127228 */ /* 0x000fc80000000000 */
[----:B------:R-:W-:-:S04]  /*0250*/  DMUL R10, R16, R10 ;  /* 0x0000000a100a7228 */ /* 0x000fc80000000000 */
[----:B------:R-:W-:Y:S01]  /*0260*/  DFMA R8, R6, R8, R18 ;  /* 0x000000080608722b */ /* 0x000fe20000000012 */
[C---:B-1----:R-:W-:Y:S02]  /*0270*/  IADD3 R16, P2, PT, R0.reuse, UR12, RZ ;  /* 0x0000000c00107c10 */ /* 0x042fe4000ff5e0ff */
[----:B------:R-:W-:Y:S01]  /*0280*/  IADD3 R18, P1, PT, R0, UR14, RZ ;  /* 0x0000000e00127c10 */ /* 0x000fe2000ff3e0ff */
[CCC-:B------:R-:W-:Y:S01]  /*0290*/  DFMA R6, -R12.reuse, R2.reuse, R10.reuse ;  /* 0x000000020c06722b */ /* 0x1c0fe2000000010a */
[C---:B------:R-:W-:Y:S01]  /*02a0*/  IADD3.X R17, PT, PT, R14.reuse, UR13, RZ, P2, !PT ;  /* 0x0000000d0e117c10 */ /* 0x040fe200097fe4ff */
[----:B------:R-:W-:Y:S02]  /*02b0*/  DFMA R2, R12, -R2, -R10 ;  /* 0x800000020c02722b */ /* 0x000fe4000000080a */
[----:B------:R-:W-:Y:S01]  /*02c0*/  DADD R8, R8, 1 ;  /* 0x3ff0000008087429 */ /* 0x000fe20000000000 */
[----:B------:R-:W-:Y:S02]  /*02d0*/  IADD3.X R19, PT, PT, R14, UR15, RZ, P1, !PT ;  /* 0x0000000f0e137c10 */ /* 0x000fe40008ffe4ff */
[----:B------:R0:W-:Y:S04]  /*02e0*/  STG.E.64 desc[UR4][R4.64], R6 ;  /* 0x0000000604007986 */ /* 0x0001e8000c101b04 */
[----:B------:R0:W-:Y:S04]  /*02f0*/  STG.E.64 desc[UR4][R16.64], R8 ;  /* 0x0000000810007986 */ /* 0x0001e8000c101b04 */
[----:B------:R0:W-:Y:S01]  /*0300*/  STG.E.64 desc[UR4][R18.64], R2 ;  /* 0x0000000212007986 */ /* 0x0001e2000c101b04 */
[----:B------:R-:W-:Y:S05]  /*0310*/  @P0 EXIT ;  /* 0x000000000000094d */ /* 0x000fea0003800000 */
[----:B0-----:R-:W-:Y:S02]  /*0320*/  DADD R6, R6, -R2 ;  /* 0x0000000006067229 */ /* 0x001fe40000000802 */
[----:B------:R-:W-:-:S05]  /*0330*/  DFMA R2, R2, 2, R8 ;  /* 0x400000000202782b */ /* 0x000fca0000000008 */
[----:B------:R-:W-:Y:S04]  /*0340*/  STG.E.64 desc[UR4][R4.64], R6 ;  /* 0x0000000604007986 */ /* 0x000fe8000c101b04 */
[----:B------:R-:W-:Y:S01]  /*0350*/  STG.E.64 desc[UR4][R16.64], R2 ;  /* 0x0000000210007986 */ /* 0x000fe2000c101b04 */
[----:B------:R-:W-:Y:S05]  /*0360*/  EXIT ;  /* 0x000000000000794d */ /* 0x000fea0003800000 */
.L_x_0:
[----:B------:R-:W-:-:S00]  /*0370*/  BRA `(.L_x_0) ;  /* 0xfffffffc00fc7947 */ /* 0x000fc0000383ffff */
[----:B------:R-:W-:-:S00]  /*0380*/  NOP ;  /* 0x0000000000007918 */ /* 0x000fc00000000000 */
[----:B------:R-:W-:-:S00]  /*0390*/  NOP ;  /* 0x0000000000007918 */ /* 0x000fc00000000000 */
[----:B------:R-:W-:-:S00]  /*03a0*/  NOP ;  /* 0x0000000000007918 */ /* 0x000fc00000000000 */
[----:B------:R-:W-:-:S00]  /*03b0*/  NOP ;  /* 0x0000000000007918 */ /* 0x000fc00000000000 */
[----:B------:R-:W-:-:S00]  /*03c0*/  NOP ;  /* 0x0000000000007918 */ /* 0x000fc00000000000 */
[----:B------:R-:W-:-:S00]  /*03d0*/  NOP ;  /* 0x0000000000007918 */ /* 0x000fc00000000000 */
[----:B------:R-:W-:-:S00]  /*03e0*/  NOP ;  /* 0x0000000000007918 */ /* 0x000fc00000000000 */
[----:B------:R-:W-:-:S00]  /*03f0*/  NOP ;  /* 0x0000000000007918 */ /* 0x000fc00000000000 */
.L_x_1:


//--------------------- .nv.shared.reserved.0     --------------------------
	.section	.nv.shared.reserved.0,"aw",@nobits
	.weak		__nv_reservedSMEM_offset_0_alias
	.size		__nv_reservedSMEM_offset_0_alias, 0, 64
	.other		__nv_reservedSMEM_offset_0_alias,@"STO_CUDA_RESERVED_SHARED STV_DEFAULT"
__nv_reservedSMEM_offset_0_alias:
	.zero		0
	.zero		64


//--------------------- .nv.constant0._Z9calc_coefPdS_S_S_P9BS_DiffEq --------------------------
	.section	.nv.constant0._Z9calc_coefPdS_S_S_P9BS_DiffEq,"a",@progbits
	.sectionflags	@""
	.align	4
.nv.constant0._Z9calc_coefPdS_S_S_P9BS_DiffEq:
	.zero		936


//--------------------- SYMBOLS --------------------------

	.type		.nv.reservedSmem.offset0,@object
	.size		.nv.reservedSmem.offset0,0x4
